//
// Generated by NVIDIA NVVM Compiler
//
// Compiler Build ID: CL-36424714
// Cuda compilation tools, release 13.0, V13.0.88
// Based on NVVM 20.0.0
//

.version 9.0
.target sm_100
.address_size 64

	// .globl	_Z18tensorDotProduct2DPfS_S_iii
// _ZZ18tensorDotProduct2DPfS_S_iiiE6tile_A has been demoted
// _ZZ18tensorDotProduct2DPfS_S_iiiE6tile_B has been demoted

.visible .entry _Z18tensorDotProduct2DPfS_S_iii(
	.param .u64 .ptr .align 1 _Z18tensorDotProduct2DPfS_S_iii_param_0,
	.param .u64 .ptr .align 1 _Z18tensorDotProduct2DPfS_S_iii_param_1,
	.param .u64 .ptr .align 1 _Z18tensorDotProduct2DPfS_S_iii_param_2,
	.param .u32 _Z18tensorDotProduct2DPfS_S_iii_param_3,
	.param .u32 _Z18tensorDotProduct2DPfS_S_iii_param_4,
	.param .u32 _Z18tensorDotProduct2DPfS_S_iii_param_5
)
{
	.reg .pred 	%p<12>;
	.reg .b32 	%r<43>;
	.reg .b32 	%f<111>;
	.reg .b64 	%rd<13>;
	// demoted variable
	.shared .align 4 .b8 _ZZ18tensorDotProduct2DPfS_S_iiiE6tile_A[4096];
	// demoted variable
	.shared .align 4 .b8 _ZZ18tensorDotProduct2DPfS_S_iiiE6tile_B[4096];
	ld.param.u64 	%rd3, [_Z18tensorDotProduct2DPfS_S_iii_param_0];
	ld.param.u64 	%rd4, [_Z18tensorDotProduct2DPfS_S_iii_param_1];
	ld.param.u64 	%rd5, [_Z18tensorDotProduct2DPfS_S_iii_param_2];
	ld.param.u32 	%r24, [_Z18tensorDotProduct2DPfS_S_iii_param_3];
	ld.param.u32 	%r25, [_Z18tensorDotProduct2DPfS_S_iii_param_4];
	ld.param.u32 	%r26, [_Z18tensorDotProduct2DPfS_S_iii_param_5];
	mov.u32 	%r38, %tid.x;
	mov.u32 	%r40, %tid.y;
	mov.u32 	%r27, %ctaid.y;
	shl.b32 	%r28, %r27, 5;
	add.s32 	%r3, %r28, %r40;
	mov.u32 	%r29, %ctaid.x;
	shl.b32 	%r4, %r29, 5;
	add.s32 	%r5, %r4, %r38;
	setp.lt.s32 	%p1, %r25, 1;
	mov.f32 	%f110, 0f00000000;
	@%p1 bra 	$L__BB0_7;
	add.s32 	%r30, %r25, 31;
	shr.u32 	%r31, %r30, 5;
	shl.b32 	%r32, %r40, 7;
	mov.u32 	%r33, _ZZ18tensorDotProduct2DPfS_S_iiiE6tile_A;
	add.s32 	%r6, %r33, %r32;
	shl.b32 	%r34, %r38, 2;
	add.s32 	%r7, %r6, %r34;
	mov.u32 	%r35, _ZZ18tensorDotProduct2DPfS_S_iiiE6tile_B;
	add.s32 	%r9, %r35, %r34;
	add.s32 	%r8, %r9, %r32;
	neg.s32 	%r42, %r31;
	mad.lo.s32 	%r36, %r40, %r26, %r38;
	add.s32 	%r41, %r36, %r4;
	shl.b32 	%r12, %r26, 5;
	mad.lo.s32 	%r39, %r25, %r3, %r38;
	cvta.to.global.u64 	%rd1, %rd3;
	cvta.to.global.u64 	%rd2, %rd4;
	mov.f32 	%f110, 0f00000000;
$L__BB0_2:
	setp.ge.s32 	%p2, %r3, %r24;
	setp.ge.s32 	%p3, %r38, %r25;
	mov.f32 	%f108, 0f00000000;
	or.pred  	%p4, %p2, %p3;
	@%p4 bra 	$L__BB0_4;
	mul.wide.u32 	%rd6, %r39, 4;
	add.s64 	%rd7, %rd1, %rd6;
	ld.global.f32 	%f108, [%rd7];
$L__BB0_4:
	setp.ge.s32 	%p5, %r5, %r26;
	st.shared.f32 	[%r7], %f108;
	setp.ge.s32 	%p6, %r40, %r25;
	mov.f32 	%f109, 0f00000000;
	or.pred  	%p7, %p5, %p6;
	@%p7 bra 	$L__BB0_6;
	mul.wide.s32 	%rd8, %r41, 4;
	add.s64 	%rd9, %rd2, %rd8;
	ld.global.f32 	%f109, [%rd9];
$L__BB0_6:
	st.shared.f32 	[%r8], %f109;
	bar.sync 	0;
	ld.shared.f32 	%f12, [%r6];
	ld.shared.f32 	%f13, [%r9];
	fma.rn.f32 	%f14, %f12, %f13, %f110;
	ld.shared.f32 	%f15, [%r6+4];
	ld.shared.f32 	%f16, [%r9+128];
	fma.rn.f32 	%f17, %f15, %f16, %f14;
	ld.shared.f32 	%f18, [%r6+8];
	ld.shared.f32 	%f19, [%r9+256];
	fma.rn.f32 	%f20, %f18, %f19, %f17;
	ld.shared.f32 	%f21, [%r6+12];
	ld.shared.f32 	%f22, [%r9+384];
	fma.rn.f32 	%f23, %f21, %f22, %f20;
	ld.shared.f32 	%f24, [%r6+16];
	ld.shared.f32 	%f25, [%r9+512];
	fma.rn.f32 	%f26, %f24, %f25, %f23;
	ld.shared.f32 	%f27, [%r6+20];
	ld.shared.f32 	%f28, [%r9+640];
	fma.rn.f32 	%f29, %f27, %f28, %f26;
	ld.shared.f32 	%f30, [%r6+24];
	ld.shared.f32 	%f31, [%r9+768];
	fma.rn.f32 	%f32, %f30, %f31, %f29;
	ld.shared.f32 	%f33, [%r6+28];
	ld.shared.f32 	%f34, [%r9+896];
	fma.rn.f32 	%f35, %f33, %f34, %f32;
	ld.shared.f32 	%f36, [%r6+32];
	ld.shared.f32 	%f37, [%r9+1024];
	fma.rn.f32 	%f38, %f36, %f37, %f35;
	ld.shared.f32 	%f39, [%r6+36];
	ld.shared.f32 	%f40, [%r9+1152];
	fma.rn.f32 	%f41, %f39, %f40, %f38;
	ld.shared.f32 	%f42, [%r6+40];
	ld.shared.f32 	%f43, [%r9+1280];
	fma.rn.f32 	%f44, %f42, %f43, %f41;
	ld.shared.f32 	%f45, [%r6+44];
	ld.shared.f32 	%f46, [%r9+1408];
	fma.rn.f32 	%f47, %f45, %f46, %f44;
	ld.shared.f32 	%f48, [%r6+48];
	ld.shared.f32 	%f49, [%r9+1536];
	fma.rn.f32 	%f50, %f48, %f49, %f47;
	ld.shared.f32 	%f51, [%r6+52];
	ld.shared.f32 	%f52, [%r9+1664];
	fma.rn.f32 	%f53, %f51, %f52, %f50;
	ld.shared.f32 	%f54, [%r6+56];
	ld.shared.f32 	%f55, [%r9+1792];
	fma.rn.f32 	%f56, %f54, %f55, %f53;
	ld.shared.f32 	%f57, [%r6+60];
	ld.shared.f32 	%f58, [%r9+1920];
	fma.rn.f32 	%f59, %f57, %f58, %f56;
	ld.shared.f32 	%f60, [%r6+64];
	ld.shared.f32 	%f61, [%r9+2048];
	fma.rn.f32 	%f62, %f60, %f61, %f59;
	ld.shared.f32 	%f63, [%r6+68];
	ld.shared.f32 	%f64, [%r9+2176];
	fma.rn.f32 	%f65, %f63, %f64, %f62;
	ld.shared.f32 	%f66, [%r6+72];
	ld.shared.f32 	%f67, [%r9+2304];
	fma.rn.f32 	%f68, %f66, %f67, %f65;
	ld.shared.f32 	%f69, [%r6+76];
	ld.shared.f32 	%f70, [%r9+2432];
	fma.rn.f32 	%f71, %f69, %f70, %f68;
	ld.shared.f32 	%f72, [%r6+80];
	ld.shared.f32 	%f73, [%r9+2560];
	fma.rn.f32 	%f74, %f72, %f73, %f71;
	ld.shared.f32 	%f75, [%r6+84];
	ld.shared.f32 	%f76, [%r9+2688];
	fma.rn.f32 	%f77, %f75, %f76, %f74;
	ld.shared.f32 	%f78, [%r6+88];
	ld.shared.f32 	%f79, [%r9+2816];
	fma.rn.f32 	%f80, %f78, %f79, %f77;
	ld.shared.f32 	%f81, [%r6+92];
	ld.shared.f32 	%f82, [%r9+2944];
	fma.rn.f32 	%f83, %f81, %f82, %f80;
	ld.shared.f32 	%f84, [%r6+96];
	ld.shared.f32 	%f85, [%r9+3072];
	fma.rn.f32 	%f86, %f84, %f85, %f83;
	ld.shared.f32 	%f87, [%r6+100];
	ld.shared.f32 	%f88, [%r9+3200];
	fma.rn.f32 	%f89, %f87, %f88, %f86;
	ld.shared.f32 	%f90, [%r6+104];
	ld.shared.f32 	%f91, [%r9+3328];
	fma.rn.f32 	%f92, %f90, %f91, %f89;
	ld.shared.f32 	%f93, [%r6+108];
	ld.shared.f32 	%f94, [%r9+3456];
	fma.rn.f32 	%f95, %f93, %f94, %f92;
	ld.shared.f32 	%f96, [%r6+112];
	ld.shared.f32 	%f97, [%r9+3584];
	fma.rn.f32 	%f98, %f96, %f97, %f95;
	ld.shared.f32 	%f99, [%r6+116];
	ld.shared.f32 	%f100, [%r9+3712];
	fma.rn.f32 	%f101, %f99, %f100, %f98;
	ld.shared.f32 	%f102, [%r6+120];
	ld.shared.f32 	%f103, [%r9+3840];
	fma.rn.f32 	%f104, %f102, %f103, %f101;
	ld.shared.f32 	%f105, [%r6+124];
	ld.shared.f32 	%f106, [%r9+3968];
	fma.rn.f32 	%f110, %f105, %f106, %f104;
	bar.sync 	0;
	add.s32 	%r42, %r42, 1;
	setp.ne.s32 	%p8, %r42, 0;
	add.s32 	%r41, %r41, %r12;
	add.s32 	%r40, %r40, 32;
	add.s32 	%r39, %r39, 32;
	add.s32 	%r38, %r38, 32;
	@%p8 bra 	$L__BB0_2;
$L__BB0_7:
	setp.ge.s32 	%p9, %r3, %r24;
	setp.ge.s32 	%p10, %r5, %r26;
	or.pred  	%p11, %p9, %p10;
	@%p11 bra 	$L__BB0_9;
	mad.lo.s32 	%r37, %r26, %r3, %r5;
	cvta.to.global.u64 	%rd10, %rd5;
	mul.wide.s32 	%rd11, %r37, 4;
	add.s64 	%rd12, %rd10, %rd11;
	st.global.f32 	[%rd12], %f110;
$L__BB0_9:
	ret;

}


// ===== COMPILED SASS (sm_100) =====

	.target	sm_100

	.elftype	@"ET_EXEC"


//--------------------- .note.nv.tkinfo           --------------------------
	.section	.note.nv.tkinfo,"",@"SHT_NOTE"
	.sectionflags	@"SHF_NOTE_NV_TKINFO"
	.tkinfo
        /*0018*/ 	.word	0x00000002
        /*0030*/ 	.string	""
        /*0030*/ 	.string	"ptxas"
        /*0030*/ 	.string	"Cuda compilation tools, release 13.0, V13.0.88"
        /*0030*/ 	.string	"Build cuda_13.0.r13.0/compiler.36424714_0"
        /*0030*/ 	.string	"-arch sm_100 -m 64 "



//--------------------- .note.nv.cuinfo           --------------------------
	.section	.note.nv.cuinfo,"",@"SHT_NOTE"
	.sectionflags	@"SHF_NOTE_NV_CUINFO"
        /*0018*/ 	.short	0x0002
        /*001a*/ 	.short	0x0064
        /*001c*/ 	.short	0x0082
	.zero		2


//--------------------- .nv.info                  --------------------------
	.section	.nv.info,"",@"SHT_CUDA_INFO"
	.align	4


	//----- nvinfo : EIATTR_REGCOUNT
	.align		4
        /*0000*/ 	.byte	0x04, 0x2f
        /*0002*/ 	.short	(.L_1 - .L_0)
	.align		4
.L_0:
        /*0004*/ 	.word	index@(_Z18tensorDotProduct2DPfS_S_iii)
        /*0008*/ 	.word	0x00000020


	//----- nvinfo : EIATTR_FRAME_SIZE
	.align		4
.L_1:
        /*000c*/ 	.byte	0x04, 0x11
        /*000e*/ 	.short	(.L_3 - .L_2)
	.align		4
.L_2:
        /*0010*/ 	.word	index@(_Z18tensorDotProduct2DPfS_S_iii)
        /*0014*/ 	.word	0x00000000


	//----- nvinfo : EIATTR_MIN_STACK_SIZE
	.align		4
.L_3:
        /*0018*/ 	.byte	0x04, 0x12
        /*001a*/ 	.short	(.L_5 - .L_4)
	.align		4
.L_4:
        /*001c*/ 	.word	index@(_Z18tensorDotProduct2DPfS_S_iii)
        /*0020*/ 	.word	0x00000000
.L_5:


//--------------------- .nv.compat                --------------------------
	.section	.nv.compat,"",@"SHT_CUDA_COMPAT_INFO"
	.align	4
        /*0000*/ 	.byte	0x02, 0x09, 0x00, 0x00, 0x02, 0x02, 0x01, 0x00, 0x02, 0x05, 0x05, 0x00, 0x03, 0x07, 0x01, 0x01
        /*0010*/ 	.byte	0x02, 0x03, 0x00, 0x00, 0x02, 0x06, 0x01, 0x00, 0x04, 0x0b, 0x08, 0x00, 0x09, 0x00, 0x00, 0x00
        /*0020*/ 	.byte	0x00, 0x00, 0x00, 0x00


//--------------------- .nv.info._Z18tensorDotProduct2DPfS_S_iii --------------------------
	.section	.nv.info._Z18tensorDotProduct2DPfS_S_iii,"",@"SHT_CUDA_INFO"
	.sectionflags	@""
	.align	4


	//----- nvinfo : EIATTR_CUDA_API_VERSION
	.align		4
        /*0000*/ 	.byte	0x04, 0x37
        /*0002*/ 	.short	(.L_7 - .L_6)
.L_6:
        /*0004*/ 	.word	0x00000082


	//----- nvinfo : EIATTR_KPARAM_INFO
	.align		4
.L_7:
        /*0008*/ 	.byte	0x04, 0x17
        /*000a*/ 	.short	(.L_9 - .L_8)
.L_8:
        /*000c*/ 	.word	0x00000000
        /*0010*/ 	.short	0x0005
        /*0012*/ 	.short	0x0020
        /*0014*/ 	.byte	0x00, 0xf0, 0x11, 0x00


	//----- nvinfo : EIATTR_KPARAM_INFO
	.align		4
.L_9:
        /*0018*/ 	.byte	0x04, 0x17
        /*001a*/ 	.short	(.L_11 - .L_10)
.L_10:
        /*001c*/ 	.word	0x00000000
        /*0020*/ 	.short	0x0004
        /*0022*/ 	.short	0x001c
        /*0024*/ 	.byte	0x00, 0xf0, 0x11, 0x00


	//----- nvinfo : EIATTR_KPARAM_INFO
	.align		4
.L_11:
        /*0028*/ 	.byte	0x04, 0x17
        /*002a*/ 	.short	(.L_13 - .L_12)
.L_12:
        /*002c*/ 	.word	0x00000000
        /*0030*/ 	.short	0x0003
        /*0032*/ 	.short	0x0018
        /*0034*/ 	.byte	0x00, 0xf0, 0x11, 0x00


	//----- nvinfo : EIATTR_KPARAM_INFO
	.align		4
.L_13:
        /*0038*/ 	.byte	0x04, 0x17
        /*003a*/ 	.short	(.L_15 - .L_14)
.L_14:
        /*003c*/ 	.word	0x00000000
        /*0040*/ 	.short	0x0002
        /*0042*/ 	.short	0x0010
        /*0044*/ 	.byte	0x00, 0xf5, 0x21, 0x00


	//----- nvinfo : EIATTR_KPARAM_INFO
	.align		4
.L_15:
        /*0048*/ 	.byte	0x04, 0x17
        /*004a*/ 	.short	(.L_17 - .L_16)
.L_16:
        /*004c*/ 	.word	0x00000000
        /*0050*/ 	.short	0x0001
        /*0052*/ 	.short	0x0008
        /*0054*/ 	.byte	0x00, 0xf5, 0x21, 0x00


	//----- nvinfo : EIATTR_KPARAM_INFO
	.align		4
.L_17:
        /*0058*/ 	.byte	0x04, 0x17
        /*005a*/ 	.short	(.L_19 - .L_18)
.L_18:
        /*005c*/ 	.word	0x00000000
        /*0060*/ 	.short	0x0000
        /*0062*/ 	.short	0x0000
        /*0064*/ 	.byte	0x00, 0xf5, 0x21, 0x00


	//----- nvinfo : EIATTR_SPARSE_MMA_MASK
	.align		4
.L_19:
        /*0068*/ 	.byte	0x03, 0x50
        /*006a*/ 	.short	0x0000


	//----- nvinfo : EIATTR_MAXREG_COUNT
	.align		4
        /*006c*/ 	.byte	0x03, 0x1b
        /*006e*/ 	.short	0x00ff


	//----- nvinfo : EIATTR_NUM_BARRIERS
	.align		4
        /*0070*/ 	.byte	0x02, 0x4c
        /*0072*/ 	.byte	0x01
	.zero		1


	//----- nvinfo : EIATTR_MERCURY_ISA_VERSION
	.align		4
        /*0074*/ 	.byte	0x03, 0x5f
        /*0076*/ 	.short	0x0101


	//----- nvinfo : EIATTR_VRC_CTA_INIT_COUNT
	.align		4
        /*0078*/ 	.byte	0x02, 0x4a
	.zero		1
	.zero		1


	//----- nvinfo : EIATTR_EXIT_INSTR_OFFSETS
	.align		4
        /*007c*/ 	.byte	0x04, 0x1c
        /*007e*/ 	.short	(.L_21 - .L_20)


	//   ....[0]....
.L_20:
        /*0080*/ 	.word	0x00000820


	//   ....[1]....
        /*0084*/ 	.word	0x00000870


	//----- nvinfo : EIATTR_CBANK_PARAM_SIZE
	.align		4
.L_21:
        /*0088*/ 	.byte	0x03, 0x19
        /*008a*/ 	.short	0x0024


	//----- nvinfo : EIATTR_PARAM_CBANK
	.align		4
        /*008c*/ 	.byte	0x04, 0x0a
        /*008e*/ 	.short	(.L_23 - .L_22)
	.align		4
.L_22:
        /*0090*/ 	.word	index@(.nv.constant0._Z18tensorDotProduct2DPfS_S_iii)
        /*0094*/ 	.short	0x0380
        /*0096*/ 	.short	0x0024


	//----- nvinfo : EIATTR_SW_WAR
	.align		4
.L_23:
        /*0098*/ 	.byte	0x04, 0x36
        /*009a*/ 	.short	(.L_25 - .L_24)
.L_24:
        /*009c*/ 	.word	0x00000008
.L_25:


//--------------------- .nv.callgraph             --------------------------
	.section	.nv.callgraph,"",@"SHT_CUDA_CALLGRAPH"
	.align	4
	.sectionentsize	8
	.align		4
        /*0000*/ 	.word	0x00000000
	.align		4
        /*0004*/ 	.word	0xffffffff
	.align		4
        /*0008*/ 	.word	0x00000000
	.align		4
        /*000c*/ 	.word	0xfffffffe
	.align		4
        /*0010*/ 	.word	0x00000000
	.align		4
        /*0014*/ 	.word	0xfffffffd
	.align		4
        /*0018*/ 	.word	0x00000000
	.align		4
        /*001c*/ 	.word	0xfffffffc


//--------------------- .text._Z18tensorDotProduct2DPfS_S_iii --------------------------
	.section	.text._Z18tensorDotProduct2DPfS_S_iii,"ax",@progbits
	.align	128
        .global         _Z18tensorDotProduct2DPfS_S_iii
        .type           _Z18tensorDotProduct2DPfS_S_iii,@function
        .size           _Z18tensorDotProduct2DPfS_S_iii,(.L_x_3 - _Z18tensorDotProduct2DPfS_S_iii)
        .other          _Z18tensorDotProduct2DPfS_S_iii,@"STO_CUDA_ENTRY STV_DEFAULT"
_Z18tensorDotProduct2DPfS_S_iii:
.text._Z18tensorDotProduct2DPfS_S_iii:
[----:B------:R-:W-:Y:S01]  /*0000*/  LDC R1, c[0x0][0x37c] ;  /* 0x0000df00ff017b82 */ /* 0x000fe20000000800 */
[----:B------:R-:W0:Y:S01]  /*0010*/  S2R R16, SR_TID.Y ;  /* 0x0000000000107919 */ /* 0x000e220000002200 */
[----:B------:R-:W1:Y:S01]  /*0020*/  LDCU UR10, c[0x0][0x39c] ;  /* 0x00007380ff0a77ac */ /* 0x000e620008000800 */
[----:B------:R-:W-:Y:S01]  /*0030*/  HFMA2 R21, -RZ, RZ, 0, 0 ;  /* 0x00000000ff157431 */ /* 0x000fe200000001ff */
[----:B------:R-:W0:Y:S01]  /*0040*/  S2R R3, SR_CTAID.Y ;  /* 0x0000000000037919 */ /* 0x000e220000002600 */
[----:B------:R-:W2:Y:S01]  /*0050*/  LDCU UR14, c[0x0][0x3a0] ;  /* 0x00007400ff0e77ac */ /* 0x000ea20008000800 */
[----:B------:R-:W3:Y:S01]  /*0060*/  S2R R17, SR_TID.X ;  /* 0x0000000000117919 */ /* 0x000ee20000002100 */
[----:B------:R-:W4:Y:S01]  /*0070*/  LDCU.64 UR8, c[0x0][0x358] ;  /* 0x00006b00ff0877ac */ /* 0x000f220008000a00 */
[----:B------:R-:W3:Y:S01]  /*0080*/  S2R R2, SR_CTAID.X ;  /* 0x0000000000027919 */ /* 0x000ee20000002500 */
[----:B-1----:R-:W-:Y:S01]  /*0090*/  UISETP.GE.AND UP0, UPT, UR10, 0x1, UPT ;  /* 0x000000010a00788c */ /* 0x002fe2000bf06270 */
[----:B0-----:R-:W-:-:S02]  /*00a0*/  LEA R18, R3, R16, 0x5 ;  /* 0x0000001003127211 */ /* 0x001fc400078e28ff */
[----:B---3--:R-:W-:-:S06]  /*00b0*/  LEA R19, R2, R17, 0x5 ;  /* 0x0000001102137211 */ /* 0x008fcc00078e28ff */
[----:B--2-4-:R-:W-:Y:S05]  /*00c0*/  BRA.U !UP0, `(.L_x_0) ;  /* 0x0000000508c87547 */ /* 0x014fea000b800000 */
[----:B------:R-:W0:Y:S01]  /*00d0*/  S2UR UR7, SR_CgaCtaId ;  /* 0x00000000000779c3 */ /* 0x000e220000008800 */
[----:B------:R-:W1:Y:S01]  /*00e0*/  LDCU UR11, c[0x0][0x3a0] ;  /* 0x00007400ff0b77ac */ /* 0x000e620008000800 */
[----:B------:R-:W-:Y:S01]  /*00f0*/  MOV R21, RZ ;  /* 0x000000ff00157202 */ /* 0x000fe20000000f00 */
[----:B------:R-:W-:Y:S01]  /*0100*/  IMAD R6, R18, UR10, R17 ;  /* 0x0000000a12067c24 */ /* 0x000fe2000f8e0211 */
[----:B------:R-:W-:Y:S01]  /*0110*/  UMOV UR5, 0x400 ;  /* 0x0000040000057882 */ /* 0x000fe20000000000 */
[----:B------:R-:W-:-:S03]  /*0120*/  UIADD3 UR4, UPT, UPT, UR10, 0x1f, URZ ;  /* 0x0000001f0a047890 */ /* 0x000fc6000fffe0ff */
[----:B------:R-:W2:Y:S01]  /*0130*/  LDC R0, c[0x0][0x3a0] ;  /* 0x0000e800ff007b82 */ /* 0x000ea20000000800 */
[----:B------:R-:W-:Y:S02]  /*0140*/  UIADD3 UR6, UPT, UPT, UR5, 0x1000, URZ ;  /* 0x0000100005067890 */ /* 0x000fe4000fffe0ff */
[----:B------:R-:W-:Y:S01]  /*0150*/  USHF.R.U32.HI UR4, URZ, 0x5, UR4 ;  /* 0x00000005ff047899 */ /* 0x000fe20008011604 */
[----:B------:R-:W3:Y:S03]  /*0160*/  LDCU.64 UR12, c[0x0][0x398] ;  /* 0x00007300ff0c77ac */ /* 0x000ee60008000a00 */
[----:B------:R-:W-:Y:S01]  /*0170*/  UIADD3 UR4, UPT, UPT, -UR4, URZ, URZ ;  /* 0x000000ff04047290 */ /* 0x000fe2000fffe1ff */
[----:B-1----:R-:W-:Y:S01]  /*0180*/  IMAD R7, R16, UR11, R17 ;  /* 0x0000000b10077c24 */ /* 0x002fe2000f8e0211 */
[----:B0-----:R-:W-:-:S04]  /*0190*/  ULEA UR5, UR7, UR5, 0x18 ;  /* 0x0000000507057291 */ /* 0x001fc8000f8ec0ff */
[----:B------:R-:W-:Y:S01]  /*01a0*/  LEA R7, R2, R7, 0x5 ;  /* 0x0000000702077211 */ /* 0x000fe200078e28ff */
[----:B------:R-:W-:Y:S01]  /*01b0*/  ULEA UR6, UR7, UR6, 0x18 ;  /* 0x0000000607067291 */ /* 0x000fe2000f8ec0ff */
[----:B------:R-:W-:-:S05]  /*01c0*/  LEA R5, R16, UR5, 0x7 ;  /* 0x0000000510057c11 */ /* 0x000fca000f8e38ff */
[C---:B------:R-:W-:Y:S02]  /*01d0*/  LEA R3, R17.reuse, UR6, 0x2 ;  /* 0x0000000611037c11 */ /* 0x040fe4000f8e10ff */
[----:B------:R-:W-:Y:S02]  /*01e0*/  LEA R4, R17, R5, 0x2 ;  /* 0x0000000511047211 */ /* 0x000fe400078e10ff */
[----:B---3--:R-:W-:-:S07]  /*01f0*/  LEA R2, R16, R3, 0x7 ;  /* 0x0000000310027211 */ /* 0x008fce00078e38ff */
.L_x_1:
[----:B------:R-:W-:Y:S01]  /*0200*/  ISETP.GE.AND P1, PT, R17, UR13, PT ;  /* 0x0000000d11007c0c */ /* 0x000fe2000bf26270 */
[----:B------:R-:W-:Y:S01]  /*0210*/  HFMA2 R24, -RZ, RZ, 0, 0 ;  /* 0x00000000ff187431 */ /* 0x000fe200000001ff */
[----:B------:R-:W-:Y:S02]  /*0220*/  ISETP.GE.AND P0, PT, R16, UR13, PT ;  /* 0x0000000d10007c0c */ /* 0x000fe4000bf06270 */
[----:B------:R-:W-:Y:S02]  /*0230*/  ISETP.GE.OR P1, PT, R18, UR12, P1 ;  /* 0x0000000c12007c0c */ /* 0x000fe40008f26670 */
[----:B--2---:R-:W-:Y:S02]  /*0240*/  ISETP.GE.OR P0, PT, R19, R0, P0 ;  /* 0x000000001300720c */ /* 0x004fe40000706670 */
[----:B------:R-:W-:-:S09]  /*0250*/  MOV R29, RZ ;  /* 0x000000ff001d7202 */ /* 0x000fd20000000f00 */
[----:B------:R-:W0:Y:S08]  /*0260*/  @!P1 LDC.64 R10, c[0x0][0x380] ;  /* 0x0000e000ff0a9b82 */ /* 0x000e300000000a00 */
[----:B------:R-:W1:Y:S01]  /*0270*/  @!P0 LDC.64 R8, c[0x0][0x388] ;  /* 0x0000e200ff088b82 */ /* 0x000e620000000a00 */
[----:B0-----:R-:W-:-:S05]  /*0280*/  @!P1 IMAD.WIDE.U32 R10, R6, 0x4, R10 ;  /* 0x00000004060a9825 */ /* 0x001fca00078e000a */
[----:B------:R-:W2:Y:S01]  /*0290*/  @!P1 LDG.E R29, desc[UR8][R10.64] ;  /* 0x000000080a1d9981 */ /* 0x000ea2000c1e1900 */
[----:B-1----:R-:W-:-:S05]  /*02a0*/  @!P0 IMAD.WIDE R22, R7, 0x4, R8 ;  /* 0x0000000407168825 */ /* 0x002fca00078e0208 */
[----:B------:R-:W3:Y:S01]  /*02b0*/  @!P0 LDG.E R24, desc[UR8][R22.64] ;  /* 0x0000000816188981 */ /* 0x000ee2000c1e1900 */
[----:B------:R-:W-:-:S04]  /*02c0*/  UIADD3 UR4, UPT, UPT, UR4, 0x1, URZ ;  /* 0x0000000104047890 */ /* 0x000fc8000fffe0ff */
[----:B------:R-:W-:Y:S01]  /*02d0*/  UISETP.NE.AND UP0, UPT, UR4, URZ, UPT ;  /* 0x000000ff0400728c */ /* 0x000fe2000bf05270 */
[----:B------:R-:W-:Y:S01]  /*02e0*/  IADD3 R16, PT, PT, R16, 0x20, RZ ;  /* 0x0000002010107810 */ /* 0x000fe20007ffe0ff */
[----:B--2---:R-:W-:Y:S04]  /*02f0*/  STS [R4], R29 ;  /* 0x0000001d04007388 */ /* 0x004fe80000000800 */
[----:B---3--:R-:W-:Y:S01]  /*0300*/  STS [R2], R24 ;  /* 0x0000001802007388 */ /* 0x008fe20000000800 */
[----:B------:R-:W-:Y:S06]  /*0310*/  BAR.SYNC.DEFER_BLOCKING 0x0 ;  /* 0x0000000000007b1d */ /* 0x000fec0000010000 */
[----:B------:R-:W-:Y:S04]  /*0320*/  LDS R28, [R3] ;  /* 0x00000000031c7984 */ /* 0x000fe80000000800 */
[----:B------:R-:W0:Y:S04]  /*0330*/  LDS.128 R12, [R5] ;  /* 0x00000000050c7984 */ /* 0x000e280000000c00 */
[----:B------:R-:W1:Y:S04]  /*0340*/  LDS R23, [R3+0x80] ;  /* 0x0000800003177984 */ /* 0x000e680000000800 */
[----:B------:R-:W2:Y:S04]  /*0350*/  LDS R27, [R3+0x100] ;  /* 0x00010000031b7984 */ /* 0x000ea80000000800 */
[----:B------:R-:W3:Y:S04]  /*0360*/  LDS R26, [R3+0x180] ;  /* 0x00018000031a7984 */ /* 0x000ee80000000800 */
[----:B------:R-:W-:Y:S04]  /*0370*/  LDS R25, [R3+0x200] ;  /* 0x0002000003197984 */ /* 0x000fe80000000800 */
[----:B------:R-:W4:Y:S04]  /*0380*/  LDS.128 R8, [R5+0x10] ;  /* 0x0000100005087984 */ /* 0x000f280000000c00 */
[----:B------:R-:W5:Y:S04]  /*0390*/  LDS R20, [R3+0x280] ;  /* 0x0002800003147984 */ /* 0x000f680000000800 */
[----:B------:R-:W-:Y:S04]  /*03a0*/  LDS R24, [R3+0x380] ;  /* 0x0003800003187984 */ /* 0x000fe80000000800 */
[----:B------:R-:W-:Y:S01]  /*03b0*/  LDS R22, [R3+0x480] ;  /* 0x0004800003167984 */ /* 0x000fe20000000800 */
[----:B0-----:R-:W-:-:S03]  /*03c0*/  FFMA R12, R12, R28, R21 ;  /* 0x0000001c0c0c7223 */ /* 0x001fc60000000015 */
[----:B------:R-:W0:Y:S01]  /*03d0*/  LDS R21, [R3+0x300] ;  /* 0x0003000003157984 */ /* 0x000e220000000800 */
[----:B-1----:R-:W-:-:S03]  /*03e0*/  FFMA R12, R23, R13, R12 ;  /* 0x0000000d170c7223 */ /* 0x002fc6000000000c */
[----:B------:R-:W-:Y:S01]  /*03f0*/  LDS R23, [R3+0x400] ;  /* 0x0004000003177984 */ /* 0x000fe20000000800 */
[----:B--2---:R-:W-:-:S04]  /*0400*/  FFMA R27, R27, R14, R12 ;  /* 0x0000000e1b1b7223 */ /* 0x004fc8000000000c */
[----:B---3--:R-:W-:Y:S02]  /*0410*/  FFMA R27, R26, R15, R27 ;  /* 0x0000000f1a1b7223 */ /* 0x008fe4000000001b */
[----:B------:R-:W1:Y:S04]  /*0420*/  LDS.128 R12, [R5+0x20] ;  /* 0x00002000050c7984 */ /* 0x000e680000000c00 */
[----:B------:R-:W-:Y:S01]  /*0430*/  LDS R26, [R3+0x580] ;  /* 0x00058000031a7984 */ /* 0x000fe20000000800 */
[----:B----4-:R-:W-:-:S03]  /*0440*/  FFMA R27, R8, R25, R27 ;  /* 0x00000019081b7223 */ /* 0x010fc6000000001b */
[----:B------:R-:W2:Y:S01]  /*0450*/  LDS R25, [R3+0x500] ;  /* 0x0005000003197984 */ /* 0x000ea20000000800 */
[----:B-----5:R-:W-:-:S04]  /*0460*/  FFMA R20, R20, R9, R27 ;  /* 0x0000000914147223 */ /* 0x020fc8000000001b */
[----:B0-----:R-:W-:Y:S02]  /*0470*/  FFMA R21, R21, R10, R20 ;  /* 0x0000000a15157223 */ /* 0x001fe40000000014 */
[----:B------:R-:W-:Y:S02]  /*0480*/  LDS R20, [R3+0x680] ;  /* 0x0006800003147984 */ /* 0x000fe40000000800 */
[----:B------:R-:W-:Y:S02]  /*0490*/  FFMA R27, R24, R11, R21 ;  /* 0x0000000b181b7223 */ /* 0x000fe40000000015 */
[----:B------:R-:W-:Y:S04]  /*04a0*/  LDS R21, [R3+0x600] ;  /* 0x0006000003157984 */ /* 0x000fe80000000800 */
[----:B------:R-:W0:Y:S01]  /*04b0*/  LDS.128 R8, [R5+0x30] ;  /* 0x0000300005087984 */ /* 0x000e220000000c00 */
[----:B-1----:R-:W-:-:S03]  /*04c0*/  FFMA R27, R12, R23, R27 ;  /* 0x000000170c1b7223 */ /* 0x002fc6000000001b */
[----:B------:R-:W1:Y:S01]  /*04d0*/  LDS R23, [R3+0x700] ;  /* 0x0007000003177984 */ /* 0x000e620000000800 */
[----:B------:R-:W-:-:S03]  /*04e0*/  FFMA R22, R22, R13, R27 ;  /* 0x0000000d16167223 */ /* 0x000fc6000000001b */
[----:B------:R-:W3:Y:S01]  /*04f0*/  LDS R24, [R3+0x780] ;  /* 0x0007800003187984 */ /* 0x000ee20000000800 */
[----:B--2---:R-:W-:-:S03]  /*0500*/  FFMA R25, R25, R14, R22 ;  /* 0x0000000e19197223 */ /* 0x004fc60000000016 */
[----:B------:R-:W-:Y:S01]  /*0510*/  LDS R22, [R3+0x880] ;  /* 0x0008800003167984 */ /* 0x000fe20000000800 */
[----:B------:R-:W-:-:S03]  /*0520*/  FFMA R27, R26, R15, R25 ;  /* 0x0000000f1a1b7223 */ /* 0x000fc60000000019 */
[----:B------:R-:W-:Y:S04]  /*0530*/  LDS R25, [R3+0x800] ;  /* 0x0008000003197984 */ /* 0x000fe80000000800 */
[----:B------:R-:W2:Y:S04]  /*0540*/  LDS.128 R12, [R5+0x40] ;  /* 0x00004000050c7984 */ /* 0x000ea80000000c00 */
[----:B------:R-:W-:Y:S01]  /*0550*/  LDS R26, [R3+0x980] ;  /* 0x00098000031a7984 */ /* 0x000fe20000000800 */
[----:B0-----:R-:W-:-:S03]  /*0560*/  FFMA R27, R8, R21, R27 ;  /* 0x00000015081b7223 */ /* 0x001fc6000000001b */
[----:B------:R-:W0:Y:S01]  /*0570*/  LDS R21, [R3+0x900] ;  /* 0x0009000003157984 */ /* 0x000e220000000800 */
[----:B------:R-:W-:-:S04]  /*0580*/  FFMA R20, R20, R9, R27 ;  /* 0x0000000914147223 */ /* 0x000fc8000000001b */
[----:B-1----:R-:W-:Y:S02]  /*0590*/  FFMA R23, R23, R10, R20 ;  /* 0x0000000a17177223 */ /* 0x002fe40000000014 */
[----:B------:R-:W-:Y:S02]  /*05a0*/  LDS R20, [R3+0xa80] ;  /* 0x000a800003147984 */ /* 0x000fe40000000800 */
[----:B---3--:R-:W-:Y:S02]  /*05b0*/  FFMA R27, R24, R11, R23 ;  /* 0x0000000b181b7223 */ /* 0x008fe40000000017 */
[----:B------:R-:W-:Y:S04]  /*05c0*/  LDS R23, [R3+0xa00] ;  /* 0x000a000003177984 */ /* 0x000fe80000000800 */
[----:B------:R-:W1:Y:S01]  /*05d0*/  LDS.128 R8, [R5+0x50] ;  /* 0x0000500005087984 */ /* 0x000e620000000c00 */
[----:B--2---:R-:W-:-:S03]  /*05e0*/  FFMA R27, R12, R25, R27 ;  /* 0x000000190c1b7223 */ /* 0x004fc6000000001b */
[----:B------:R-:W2:Y:S01]  /*05f0*/  LDS R25, [R3+0xb00] ;  /* 0x000b000003197984 */ /* 0x000ea20000000800 */
[----:B------:R-:W-:-:S03]  /*0600*/  FFMA R12, R22, R13, R27 ;  /* 0x0000000d160c7223 */ /* 0x000fc6000000001b */
[----:B------:R-:W3:Y:S04]  /*0610*/  LDS R22, [R3+0xb80] ;  /* 0x000b800003167984 */ /* 0x000ee80000000800 */
[----:B------:R-:W-:Y:S01]  /*0620*/  LDS R24, [R3+0xc80] ;  /* 0x000c800003187984 */ /* 0x000fe20000000800 */
[----:B0-----:R-:W-:-:S04]  /*0630*/  FFMA R21, R21, R14, R12 ;  /* 0x0000000e15157223 */ /* 0x001fc8000000000c */
[----:B------:R-:W-:Y:S02]  /*0640*/  FFMA R27, R26, R15, R21 ;  /* 0x0000000f1a1b7223 */ /* 0x000fe40000000015 */
[----:B------:R-:W-:Y:S04]  /*0650*/  LDS R21, [R3+0xc00] ;  /* 0x000c000003157984 */ /* 0x000fe80000000800 */
[----:B------:R-:W0:Y:S01]  /*0660*/  LDS.128 R12, [R5+0x60] ;  /* 0x00006000050c7984 */ /* 0x000e220000000c00 */
[----:B-1----:R-:W-:-:S04]  /*0670*/  FFMA R23, R8, R23, R27 ;  /* 0x0000001708177223 */ /* 0x002fc8000000001b */
[----:B------:R-:W-:Y:S02]  /*0680*/  FFMA R20, R20, R9, R23 ;  /* 0x0000000914147223 */ /* 0x000fe40000000017 */
[----:B------:R-:W1:Y:S02]  /*0690*/  LDS R23, [R3+0xd00] ;  /* 0x000d000003177984 */ /* 0x000e640000000800 */
[----:B--2---:R-:W-:Y:S02]  /*06a0*/  FFMA R25, R25, R10, R20 ;  /* 0x0000000a19197223 */ /* 0x004fe40000000014 */
[----:B------:R-:W2:Y:S02]  /*06b0*/  LDS R20, [R3+0xd80] ;  /* 0x000d800003147984 */ /* 0x000ea40000000800 */
[----:B---3--:R-:W-:Y:S02]  /*06c0*/  FFMA R27, R22, R11, R25 ;  /* 0x0000000b161b7223 */ /* 0x008fe40000000019 */
[----:B------:R-:W-:Y:S04]  /*06d0*/  LDS R25, [R3+0xe00] ;  /* 0x000e000003197984 */ /* 0x000fe80000000800 */
[----:B------:R-:W3:Y:S04]  /*06e0*/  LDS.128 R8, [R5+0x70] ;  /* 0x0000700005087984 */ /* 0x000ee80000000c00 */
[----:B------:R-:W4:Y:S01]  /*06f0*/  LDS R22, [R3+0xe80] ;  /* 0x000e800003167984 */ /* 0x000f220000000800 */
[----:B0-----:R-:W-:-:S03]  /*0700*/  FFMA R27, R12, R21, R27 ;  /* 0x000000150c1b7223 */ /* 0x001fc6000000001b */
[----:B------:R-:W0:Y:S04]  /*0710*/  LDS R21, [R3+0xf00] ;  /* 0x000f000003157984 */ /* 0x000e280000000800 */
[----:B------:R-:W5:Y:S01]  /*0720*/  LDS R12, [R3+0xf80] ;  /* 0x000f8000030c7984 */ /* 0x000f620000000800 */
[----:B------:R-:W-:-:S04]  /*0730*/  FFMA R24, R24, R13, R27 ;  /* 0x0000000d18187223 */ /* 0x000fc8000000001b */
[----:B-1----:R-:W-:-:S04]  /*0740*/  FFMA R23, R23, R14, R24 ;  /* 0x0000000e17177223 */ /* 0x002fc80000000018 */
[----:B--2---:R-:W-:-:S04]  /*0750*/  FFMA R15, R20, R15, R23 ;  /* 0x0000000f140f7223 */ /* 0x004fc80000000017 */
[----:B---3--:R-:W-:-:S04]  /*0760*/  FFMA R15, R8, R25, R15 ;  /* 0x00000019080f7223 */ /* 0x008fc8000000000f */
[----:B----4-:R-:W-:Y:S01]  /*0770*/  FFMA R22, R22, R9, R15 ;  /* 0x0000000916167223 */ /* 0x010fe2000000000f */
[----:B------:R-:W-:Y:S02]  /*0780*/  IADD3 R17, PT, PT, R17, 0x20, RZ ;  /* 0x0000002011117810 */ /* 0x000fe40007ffe0ff */
[----:B------:R-:W-:Y:S02]  /*0790*/  IADD3 R6, PT, PT, R6, 0x20, RZ ;  /* 0x0000002006067810 */ /* 0x000fe40007ffe0ff */
[----:B------:R-:W-:Y:S01]  /*07a0*/  LEA R7, R0, R7, 0x5 ;  /* 0x0000000700077211 */ /* 0x000fe200078e28ff */
[----:B0-----:R-:W-:-:S04]  /*07b0*/  FFMA R21, R21, R10, R22 ;  /* 0x0000000a15157223 */ /* 0x001fc80000000016 */
[----:B-----5:R-:W-:Y:S01]  /*07c0*/  FFMA R21, R12, R11, R21 ;  /* 0x0000000b0c157223 */ /* 0x020fe20000000015 */
[----:B------:R-:W-:Y:S06]  /*07d0*/  BAR.SYNC.DEFER_BLOCKING 0x0 ;  /* 0x0000000000007b1d */ /* 0x000fec0000010000 */
[----:B------:R-:W-:Y:S05]  /*07e0*/  BRA.U UP0, `(.L_x_1) ;  /* 0xfffffff900847547 */ /* 0x000fea000b83ffff */
.L_x_0:
[----:B------:R-:W0:Y:S01]  /*07f0*/  LDCU UR4, c[0x0][0x398] ;  /* 0x00007300ff0477ac */ /* 0x000e220008000800 */
[----:B------:R-:W-:-:S04]  /*0800*/  ISETP.GE.AND P0, PT, R19, UR14, PT ;  /* 0x0000000e13007c0c */ /* 0x000fc8000bf06270 */
[----:B0-----:R-:W-:-:S13]  /*0810*/  ISETP.GE.OR P0, PT, R18, UR4, P0 ;  /* 0x0000000412007c0c */ /* 0x001fda0008706670 */
[----:B------:R-:W-:Y:S05]  /*0820*/  @P0 EXIT ;  /* 0x000000000000094d */ /* 0x000fea0003800000 */
[----:B------:R-:W0:Y:S01]  /*0830*/  LDC.64 R2, c[0x0][0x390] ;  /* 0x0000e400ff027b82 */ /* 0x000e220000000a00 */
[----:B------:R-:W-:-:S04]  /*0840*/  IMAD R19, R18, UR14, R19 ;  /* 0x0000000e12137c24 */ /* 0x000fc8000f8e0213 */
[----:B0-----:R-:W-:-:S05]  /*0850*/  IMAD.WIDE R2, R19, 0x4, R2 ;  /* 0x0000000413027825 */ /* 0x001fca00078e0202 */
[----:B------:R-:W-:Y:S01]  /*0860*/  STG.E desc[UR8][R2.64], R21 ;  /* 0x0000001502007986 */ /* 0x000fe2000c101908 */
[----:B------:R-:W-:Y:S05]  /*0870*/  EXIT ;  /* 0x000000000000794d */ /* 0x000fea0003800000 */
.L_x_2:
[----:B------:R-:W-:-:S00]  /*0880*/  BRA `(.L_x_2) ;  /* 0xfffffffc00fc7947 */ /* 0x000fc0000383ffff */
[----:B------:R-:W-:-:S00]  /*0890*/  NOP ;  /* 0x0000000000007918 */ /* 0x000fc00000000000 */
        /* <DEDUP_REMOVED lines=14> */
.L_x_3:


//--------------------- .nv.shared._Z18tensorDotProduct2DPfS_S_iii --------------------------
	.section	.nv.shared._Z18tensorDotProduct2DPfS_S_iii,"aw",@nobits
	.sectionflags	@""
	.align	4
.nv.shared._Z18tensorDotProduct2DPfS_S_iii:
	.zero		9216


//--------------------- .nv.shared.reserved.0     --------------------------
	.section	.nv.shared.reserved.0,"aw",@nobits
	.weak		__nv_reservedSMEM_offset_0_alias
	.size		__nv_reservedSMEM_offset_0_alias, 0, 64
	.other		__nv_reservedSMEM_offset_0_alias,@"STO_CUDA_RESERVED_SHARED STV_DEFAULT"
__nv_reservedSMEM_offset_0_alias:
	.zero		0
	.zero		64


//--------------------- .nv.constant0._Z18tensorDotProduct2DPfS_S_iii --------------------------
	.section	.nv.constant0._Z18tensorDotProduct2DPfS_S_iii,"a",@progbits
	.sectionflags	@""
	.align	4
.nv.constant0._Z18tensorDotProduct2DPfS_S_iii:
	.zero		932


//--------------------- SYMBOLS --------------------------

	.type		.nv.reservedSmem.offset0,@object
	.size		.nv.reservedSmem.offset0,0x4
	.type		.nv.reservedSmem.cap,@object
	.size		.nv.reservedSmem.cap,0x4
